	.headerflags	@"EF_CUDA_TEXMODE_UNIFIED EF_CUDA_64BIT_ADDRESS EF_CUDA_ACCELERATORS EF_CUDA_SM90 EF_CUDA_VIRTUAL_SM(EF_CUDA_SM90)"
	.elftype	@"ET_EXEC"


//--------------------- .nv.info                  --------------------------
	.section	.nv.info,"",@"SHT_CUDA_INFO"
	.align	4


	//----- nvinfo : EIATTR_REGCOUNT
	.align		4
        /*0000*/ 	.byte	0x04, 0x2f
        /*0002*/ 	.short	(.L_1 - .L_0)
	.align		4
.L_0:
        /*0004*/ 	.word	index@(triton_poi_fused_convolution_relu_2)
        /*0008*/ 	.word	0x00000020


	//----- nvinfo : EIATTR_MIN_STACK_SIZE
	.align		4
.L_1:
        /*000c*/ 	.byte	0x04, 0x12
        /*000e*/ 	.short	(.L_3 - .L_2)
	.align		4
.L_2:
        /*0010*/ 	.word	index@(triton_poi_fused_convolution_relu_2)
        /*0014*/ 	.word	0x00000000


	//----- nvinfo : EIATTR_FRAME_SIZE
	.align		4
.L_3:
        /*0018*/ 	.byte	0x04, 0x11
        /*001a*/ 	.short	(.L_5 - .L_4)
	.align		4
.L_4:
        /*001c*/ 	.word	index@(triton_poi_fused_convolution_relu_2)
        /*0020*/ 	.word	0x00000000


	//----- nvinfo : EIATTR_MIN_STACK_SIZE
	.align		4
.L_5:
        /*0024*/ 	.byte	0x04, 0x12
        /*0026*/ 	.short	(.L_7 - .L_6)
	.align		4
.L_6:
        /*0028*/ 	.word	index@(triton_poi_fused_convolution_relu_2)
        /*002c*/ 	.word	0x00000000
.L_7:


//--------------------- .nv.info.triton_poi_fused_convolution_relu_2 --------------------------
	.section	.nv.info.triton_poi_fused_convolution_relu_2,"",@"SHT_CUDA_INFO"
	.sectionflags	@""
	.align	4


	//----- nvinfo : EIATTR_CUDA_API_VERSION
	.align		4
        /*0000*/ 	.byte	0x04, 0x37
        /*0002*/ 	.short	(.L_9 - .L_8)
.L_8:
        /*0004*/ 	.word	0x0000007c


	//----- nvinfo : EIATTR_KPARAM_INFO
	.align		4
.L_9:
        /*0008*/ 	.byte	0x04, 0x17
        /*000a*/ 	.short	(.L_11 - .L_10)
.L_10:
        /*000c*/ 	.word	0x00000000
        /*0010*/ 	.short	0x0005
        /*0012*/ 	.short	0x0024
        /*0014*/ 	.byte	0x00, 0xf0, 0x11, 0x00


	//----- nvinfo : EIATTR_KPARAM_INFO
	.align		4
.L_11:
        /*0018*/ 	.byte	0x04, 0x17
        /*001a*/ 	.short	(.L_13 - .L_12)
.L_12:
        /*001c*/ 	.word	0x00000000
        /*0020*/ 	.short	0x0004
        /*0022*/ 	.short	0x0020
        /*0024*/ 	.byte	0x00, 0xf0, 0x11, 0x00


	//----- nvinfo : EIATTR_KPARAM_INFO
	.align		4
.L_13:
        /*0028*/ 	.byte	0x04, 0x17
        /*002a*/ 	.short	(.L_15 - .L_14)
.L_14:
        /*002c*/ 	.word	0x00000000
        /*0030*/ 	.short	0x0003
        /*0032*/ 	.short	0x0018
        /*0034*/ 	.byte	0x00, 0xf4, 0x21, 0x00


	//----- nvinfo : EIATTR_KPARAM_INFO
	.align		4
.L_15:
        /*0038*/ 	.byte	0x04, 0x17
        /*003a*/ 	.short	(.L_17 - .L_16)
.L_16:
        /*003c*/ 	.word	0x00000000
        /*0040*/ 	.short	0x0002
        /*0042*/ 	.short	0x0010
        /*0044*/ 	.byte	0x00, 0xf4, 0x21, 0x00


	//----- nvinfo : EIATTR_KPARAM_INFO
	.align		4
.L_17:
        /*0048*/ 	.byte	0x04, 0x17
        /*004a*/ 	.short	(.L_19 - .L_18)
.L_18:
        /*004c*/ 	.word	0x00000000
        /*0050*/ 	.short	0x0001
        /*0052*/ 	.short	0x0008
        /*0054*/ 	.byte	0x00, 0xf4, 0x21, 0x00


	//----- nvinfo : EIATTR_KPARAM_INFO
	.align		4
.L_19:
        /*0058*/ 	.byte	0x04, 0x17
        /*005a*/ 	.short	(.L_21 - .L_20)
.L_20:
        /*005c*/ 	.word	0x00000000
        /*0060*/ 	.short	0x0000
        /*0062*/ 	.short	0x0000
        /*0064*/ 	.byte	0x00, 0xf4, 0x21, 0x00


	//----- nvinfo : EIATTR_SPARSE_MMA_MASK
	.align		4
.L_21:
        /*0068*/ 	.byte	0x03, 0x50
        /*006a*/ 	.short	0x0000


	//----- nvinfo : EIATTR_MAXREG_COUNT
	.align		4
        /*006c*/ 	.byte	0x03, 0x1b
        /*006e*/ 	.short	0x00ff


	//----- nvinfo : EIATTR_EXIT_INSTR_OFFSETS
	.align		4
        /*0070*/ 	.byte	0x04, 0x1c
        /*0072*/ 	.short	(.L_23 - .L_22)


	//   ....[0]....
.L_22:
        /*0074*/ 	.word	0x00000790


	//   ....[1]....
        /*0078*/ 	.word	0x000007b0


	//----- nvinfo : EIATTR_REQNTID
	.align		4
.L_23:
        /*007c*/ 	.byte	0x04, 0x10
        /*007e*/ 	.short	(.L_25 - .L_24)
.L_24:
        /*0080*/ 	.word	0x00000080
        /*0084*/ 	.word	0x00000001
        /*0088*/ 	.word	0x00000001


	//----- nvinfo : EIATTR_CBANK_PARAM_SIZE
	.align		4
.L_25:
        /*008c*/ 	.byte	0x03, 0x19
        /*008e*/ 	.short	0x0028


	//----- nvinfo : EIATTR_PARAM_CBANK
	.align		4
        /*0090*/ 	.byte	0x04, 0x0a
        /*0092*/ 	.short	(.L_27 - .L_26)
	.align		4
.L_26:
        /*0094*/ 	.word	index@(.nv.constant0.triton_poi_fused_convolution_relu_2)
        /*0098*/ 	.short	0x0210
        /*009a*/ 	.short	0x0028


	//----- nvinfo : EIATTR_SW_WAR
	.align		4
.L_27:
        /*009c*/ 	.byte	0x04, 0x36
        /*009e*/ 	.short	(.L_29 - .L_28)
.L_28:
        /*00a0*/ 	.word	0x00000008
.L_29:


//--------------------- .nv.callgraph             --------------------------
	.section	.nv.callgraph,"",@"SHT_CUDA_CALLGRAPH"
	.align	4
	.sectionentsize	8
	.align		4
        /*0000*/ 	.word	0x00000000
	.align		4
        /*0004*/ 	.word	0xffffffff
	.align		4
        /*0008*/ 	.word	0x00000000
	.align		4
        /*000c*/ 	.word	0xfffffffe
	.align		4
        /*0010*/ 	.word	0x00000000
	.align		4
        /*0014*/ 	.word	0xfffffffd
	.align		4
        /*0018*/ 	.word	0x00000000
	.align		4
        /*001c*/ 	.word	0xfffffffc


//--------------------- .text.triton_poi_fused_convolution_relu_2 --------------------------
	.section	.text.triton_poi_fused_convolution_relu_2,"ax",@progbits
	.sectionflags	@"SHF_BARRIERS=1"
	.align	128
        .global         triton_poi_fused_convolution_relu_2
        .type           triton_poi_fused_convolution_relu_2,@function
        .size           triton_poi_fused_convolution_relu_2,(.L_x_1 - triton_poi_fused_convolution_relu_2)
        .other          triton_poi_fused_convolution_relu_2,@"STO_CUDA_ENTRY STV_DEFAULT"
triton_poi_fused_convolution_relu_2:
.text.triton_poi_fused_convolution_relu_2:
[----:B------:R-:W0:Y:S01]  /*0000*/  LDC R1, c[0x0][0x28] ;  /* 0x00000a00ff017b82 */ /* 0x000e220000000800 */
[----:B------:R-:W1:Y:S07]  /*0010*/  S2R R20, SR_CTAID.Y ;  /* 0x0000000000147919 */ /* 0x000e6e0000002600 */
[----:B------:R-:W2:Y:S01]  /*0020*/  LDC.64 R18, c[0x0][0x218] ;  /* 0x00008600ff127b82 */ /* 0x000ea20000000a00 */
[----:B------:R-:W-:Y:S02]  /*0030*/  CS2R R8, SRZ ;  /* 0x0000000000087805 */ /* 0x000fe4000001ff00 */
[----:B------:R-:W-:Y:S01]  /*0040*/  CS2R R10, SRZ ;  /* 0x00000000000a7805 */ /* 0x000fe2000001ff00 */
[----:B------:R-:W3:Y:S01]  /*0050*/  S2R R22, SR_TID.X ;  /* 0x0000000000167919 */ /* 0x000ee20000002100 */
[----:B------:R-:W-:-:S02]  /*0060*/  CS2R R12, SRZ ;  /* 0x00000000000c7805 */ /* 0x000fc4000001ff00 */
[----:B------:R-:W-:Y:S01]  /*0070*/  CS2R R14, SRZ ;  /* 0x00000000000e7805 */ /* 0x000fe2000001ff00 */
[----:B------:R-:W-:Y:S01]  /*0080*/  ULDC.64 UR6, c[0x0][0x208] ;  /* 0x0000820000067ab9 */ /* 0x000fe20000000a00 */
[----:B------:R-:W4:Y:S01]  /*0090*/  S2R R2, SR_CTAID.X ;  /* 0x0000000000027919 */ /* 0x000f220000002500 */
[----:B------:R-:W5:Y:S01]  /*00a0*/  LDC.64 R16, c[0x0][0x210] ;  /* 0x00008400ff107b82 */ /* 0x000f620000000a00 */
[----:B-1----:R-:W-:Y:S02]  /*00b0*/  IMAD.SHL.U32 R20, R20, 0x20, RZ ;  /* 0x0000002014147824 */ /* 0x002fe400078e00ff */
[----:B---3--:R-:W-:Y:S01]  /*00c0*/  IMAD.SHL.U32 R23, R22, 0x4, RZ ;  /* 0x0000000416177824 */ /* 0x008fe200078e00ff */
[----:B------:R-:W-:Y:S01]  /*00d0*/  SHF.R.U32.HI R21, RZ, 0x3, R22 ;  /* 0x00000003ff157819 */ /* 0x000fe20000011616 */
[----:B----4-:R-:W-:-:S03]  /*00e0*/  IMAD.SHL.U32 R2, R2, 0x20, RZ ;  /* 0x0000002002027824 */ /* 0x010fc600078e00ff */
[----:B------:R-:W-:Y:S02]  /*00f0*/  LOP3.LUT R0, R20, 0x1c, R23, 0xf8, !PT ;  /* 0x0000001c14007812 */ /* 0x000fe400078ef817 */
[----:B------:R-:W-:Y:S02]  /*0100*/  SGXT.U32 R21, R21, 0x4 ;  /* 0x000000041515781a */ /* 0x000fe40000000000 */
[----:B------:R-:W-:Y:S02]  /*0110*/  SHF.R.S32.HI R3, RZ, 0x1f, R0 ;  /* 0x0000001fff037819 */ /* 0x000fe40000011400 */
[----:B------:R-:W-:Y:S02]  /*0120*/  ISETP.GE.AND P0, PT, R0, 0x100, PT ;  /* 0x000001000000780c */ /* 0x000fe40003f06270 */
[----:B------:R-:W-:-:S04]  /*0130*/  LEA.HI R3, R3, R0, RZ, 0x6 ;  /* 0x0000000003037211 */ /* 0x000fc800078f30ff */
[C---:B------:R-:W-:Y:S01]  /*0140*/  LOP3.LUT R5, R3.reuse, 0xffffffc0, RZ, 0xc0, !PT ;  /* 0xffffffc003057812 */ /* 0x040fe200078ec0ff */
[----:B------:R-:W-:-:S04]  /*0150*/  IMAD.SHL.U32 R3, R3, 0x1000, RZ ;  /* 0x0000100003037824 */ /* 0x000fc800078e00ff */
[----:B------:R-:W-:Y:S01]  /*0160*/  IMAD.IADD R5, R0, 0x1, -R5 ;  /* 0x0000000100057824 */ /* 0x000fe200078e0a05 */
[----:B------:R-:W-:Y:S02]  /*0170*/  LOP3.LUT R4, R3, 0xfffc0000, RZ, 0xc0, !PT ;  /* 0xfffc000003047812 */ /* 0x000fe400078ec0ff */
[----:B------:R-:W-:Y:S01]  /*0180*/  LOP3.LUT R3, R2, R21, RZ, 0xfc, !PT ;  /* 0x0000001502037212 */ /* 0x000fe200078efcff */
[----:B--2---:R-:W-:-:S04]  /*0190*/  IMAD.WIDE R18, R5, 0x4, R18 ;  /* 0x0000000405127825 */ /* 0x004fc800078e0212 */
[----:B------:R-:W-:Y:S01]  /*01a0*/  IMAD.IADD R6, R5, 0x1, R4 ;  /* 0x0000000105067824 */ /* 0x000fe200078e0204 */
[----:B------:R-:W-:Y:S01]  /*01b0*/  LOP3.LUT R4, R2, 0x10, R21, 0xfe, !PT ;  /* 0x0000001002047812 */ /* 0x000fe200078efe15 */
[----:B------:R-:W2:Y:S02]  /*01c0*/  @!P0 LDG.E.EL.128 R8, desc[UR6][R18.64] ;  /* 0x0000000612088981 */ /* 0x000ea4000c2e1d00 */
[--C-:B------:R-:W-:Y:S02]  /*01d0*/  IMAD R0, R3, 0x40, R6.reuse ;  /* 0x0000004003007824 */ /* 0x100fe400078e0206 */
[----:B------:R-:W-:Y:S01]  /*01e0*/  IMAD R3, R4, 0x40, R6 ;  /* 0x0000004004037824 */ /* 0x000fe200078e0206 */
[----:B------:R-:W-:Y:S02]  /*01f0*/  CS2R R4, SRZ ;  /* 0x0000000000047805 */ /* 0x000fe4000001ff00 */
[----:B------:R-:W-:Y:S01]  /*0200*/  CS2R R6, SRZ ;  /* 0x0000000000067805 */ /* 0x000fe2000001ff00 */
[----:B-----5:R-:W-:-:S04]  /*0210*/  IMAD.WIDE R24, R3, 0x4, R16 ;  /* 0x0000000403187825 */ /* 0x020fc800078e0210 */
[----:B------:R-:W-:Y:S01]  /*0220*/  IMAD.WIDE R16, R0, 0x4, R16 ;  /* 0x0000000400107825 */ /* 0x000fe200078e0210 */
[----:B------:R1:W2:Y:S04]  /*0230*/  @!P0 LDG.E.EL.128 R4, desc[UR6][R24.64] ;  /* 0x0000000618048981 */ /* 0x0002a8000c2e1d00 */
[----:B------:R3:W4:Y:S01]  /*0240*/  @!P0 LDG.E.EL.128 R12, desc[UR6][R16.64] ;  /* 0x00000006100c8981 */ /* 0x000722000c2e1d00 */
[----:B------:R-:W5:Y:S01]  /*0250*/  S2UR UR5, SR_CgaCtaId ;  /* 0x00000000000579c3 */ /* 0x000f620000008800 */
[----:B------:R-:W-:Y:S01]  /*0260*/  IMAD.SHL.U32 R26, R22, 0x80, RZ ;  /* 0x00000080161a7824 */ /* 0x000fe200078e00ff */
[----:B------:R-:W-:-:S04]  /*0270*/  UMOV UR4, 0x400 ;  /* 0x0000040000047882 */ /* 0x000fc80000000000 */
[----:B------:R-:W-:-:S04]  /*0280*/  LOP3.LUT R28, R26, 0x380, RZ, 0xc0, !PT ;  /* 0x000003801a1c7812 */ /* 0x000fc800078ec0ff */
[C---:B------:R-:W-:Y:S02]  /*0290*/  LOP3.LUT R29, R28.reuse, 0x20, RZ, 0xfc, !PT ;  /* 0x000000201c1d7812 */ /* 0x040fe400078efcff */
[C---:B------:R-:W-:Y:S02]  /*02a0*/  LOP3.LUT R26, R28.reuse, R21, RZ, 0xfc, !PT ;  /* 0x000000151c1a7212 */ /* 0x040fe400078efcff */
[----:B-1----:R-:W-:Y:S01]  /*02b0*/  LOP3.LUT R24, R28, 0x40, RZ, 0xfc, !PT ;  /* 0x000000401c187812 */ /* 0x002fe200078efcff */
[----:B0----5:R-:W-:-:S06]  /*02c0*/  UPRMT UR4, UR5, 0x654, UR4 ;  /* 0x0000065405047896 */ /* 0x021fcc0008000004 */
[C---:B------:R-:W-:Y:S02]  /*02d0*/  LEA.HI R27, R28.reuse, UR4, RZ, 0x1d ;  /* 0x000000041c1b7c11 */ /* 0x040fe4000f8fe8ff */
[----:B------:R-:W-:Y:S02]  /*02e0*/  LOP3.LUT R28, R28, 0x60, RZ, 0xfc, !PT ;  /* 0x000000601c1c7812 */ /* 0x000fe400078efcff */
[----:B------:R-:W-:Y:S02]  /*02f0*/  LEA.HI R29, R29, UR4, RZ, 0x1d ;  /* 0x000000041d1d7c11 */ /* 0x000fe4000f8fe8ff */
[----:B------:R-:W-:Y:S02]  /*0300*/  LEA.HI R25, R24, UR4, RZ, 0x1d ;  /* 0x0000000418197c11 */ /* 0x000fe4000f8fe8ff */
[----:B---3--:R-:W-:Y:S01]  /*0310*/  LEA.HI R17, R28, UR4, RZ, 0x1d ;  /* 0x000000041c117c11 */ /* 0x008fe2000f8fe8ff */
[C---:B------:R-:W-:Y:S02]  /*0320*/  IMAD R19, R26.reuse, 0x4, R27 ;  /* 0x000000041a137824 */ /* 0x040fe400078e021b */
[----:B------:R-:W-:-:S02]  /*0330*/  IMAD R28, R26, 0x4, R29 ;  /* 0x000000041a1c7824 */ /* 0x000fc400078e021d */
[C---:B------:R-:W-:Y:S02]  /*0340*/  IMAD R25, R26.reuse, 0x4, R25 ;  /* 0x000000041a197824 */ /* 0x040fe400078e0219 */
[----:B------:R-:W-:Y:S01]  /*0350*/  IMAD R26, R26, 0x4, R17 ;  /* 0x000000041a1a7824 */ /* 0x000fe200078e0211 */
[----:B------:R-:W-:-:S04]  /*0360*/  LOP3.LUT R16, R23, 0x1fc, RZ, 0xc0, !PT ;  /* 0x000001fc17107812 */ /* 0x000fc800078ec0ff */
[----:B------:R-:W-:Y:S02]  /*0370*/  LOP3.LUT R17, R16, 0x200, RZ, 0xfc, !PT ;  /* 0x0000020010117812 */ /* 0x000fe400078efcff */
[----:B------:R-:W-:Y:S02]  /*0380*/  SHF.R.U32.HI R22, RZ, 0x1, R22 ;  /* 0x00000001ff167819 */ /* 0x000fe40000011616 */
[----:B------:R-:W-:Y:S02]  /*0390*/  SHF.R.U32.HI R17, RZ, 0x3, R17 ;  /* 0x00000003ff117819 */ /* 0x000fe40000011611 */
[----:B------:R-:W-:Y:S02]  /*03a0*/  LOP3.LUT R22, R22, 0x3c, RZ, 0xc0, !PT ;  /* 0x0000003c16167812 */ /* 0x000fe400078ec0ff */
[----:B------:R-:W-:-:S03]  /*03b0*/  LOP3.LUT R18, R17, 0x7c, RZ, 0xc0, !PT ;  /* 0x0000007c11127812 */ /* 0x000fc600078ec0ff */
[----:B------:R-:W-:Y:S02]  /*03c0*/  VIADD R17, R22, UR4 ;  /* 0x0000000416117c36 */ /* 0x000fe40008000000 */
[----:B------:R-:W-:Y:S02]  /*03d0*/  VIADD R27, R18, UR4 ;  /* 0x00000004121b7c36 */ /* 0x000fe40008000000 */
[C---:B------:R-:W-:Y:S02]  /*03e0*/  IMAD R24, R16.reuse, 0x4, R17 ;  /* 0x0000000410187824 */ /* 0x040fe400078e0211 */
[----:B------:R-:W-:Y:S01]  /*03f0*/  IMAD R22, R16, 0x4, R27 ;  /* 0x0000000410167824 */ /* 0x000fe200078e021b */
[----:B------:R-:W-:Y:S02]  /*0400*/  LOP3.LUT R2, R2, 0x1c, R23, 0xf8, !PT ;  /* 0x0000001c02027812 */ /* 0x000fe400078ef817 */
[C---:B--2---:R-:W-:Y:S01]  /*0410*/  FSETP.GEU.AND P6, PT, R8.reuse, -R4, PT ;  /* 0x800000040800720b */ /* 0x044fe20003fce000 */
[C---:B------:R-:W-:Y:S01]  /*0420*/  FADD R4, R8.reuse, R4 ;  /* 0x0000000408047221 */ /* 0x040fe20000000000 */
[C---:B----4-:R-:W-:Y:S01]  /*0430*/  FSETP.GEU.AND P1, PT, R8.reuse, -R12, PT ;  /* 0x8000000c0800720b */ /* 0x050fe20003f2e000 */
[----:B------:R-:W-:Y:S01]  /*0440*/  FADD R8, R8, R12 ;  /* 0x0000000c08087221 */ /* 0x000fe20000000000 */
[C---:B------:R-:W-:Y:S01]  /*0450*/  FSETP.GEU.AND P2, PT, R9.reuse, -R5, PT ;  /* 0x800000050900720b */ /* 0x040fe20003f4e000 */
[C---:B------:R-:W-:Y:S01]  /*0460*/  FADD R5, R9.reuse, R5 ;  /* 0x0000000509057221 */ /* 0x040fe20000000000 */
[C---:B------:R-:W-:Y:S01]  /*0470*/  FSETP.GEU.AND P3, PT, R9.reuse, -R13, PT ;  /* 0x8000000d0900720b */ /* 0x040fe20003f6e000 */
[----:B------:R-:W-:Y:S01]  /*0480*/  FADD R9, R9, R13 ;  /* 0x0000000d09097221 */ /* 0x000fe20000000000 */
[C---:B------:R-:W-:Y:S01]  /*0490*/  FSETP.GEU.AND P4, PT, R10.reuse, -R6, PT ;  /* 0x800000060a00720b */ /* 0x040fe20003f8e000 */
[----:B------:R-:W-:Y:S01]  /*04a0*/  FADD R6, R10, R6 ;  /* 0x000000060a067221 */ /* 0x000fe20000000000 */
[----:B------:R-:W-:-:S02]  /*04b0*/  FSEL R4, R4, RZ, P6 ;  /* 0x000000ff04047208 */ /* 0x000fc40003000000 */
[C---:B------:R-:W-:Y:S01]  /*04c0*/  FSETP.GEU.AND P5, PT, R10.reuse, -R14, PT ;  /* 0x8000000e0a00720b */ /* 0x040fe20003fae000 */
[----:B------:R-:W-:Y:S01]  /*04d0*/  FADD R10, R10, R14 ;  /* 0x0000000e0a0a7221 */ /* 0x000fe20000000000 */
[C---:B------:R-:W-:Y:S01]  /*04e0*/  FSETP.GEU.AND P6, PT, R11.reuse, -R7, PT ;  /* 0x800000070b00720b */ /* 0x040fe20003fce000 */
[C---:B------:R-:W-:Y:S01]  /*04f0*/  FADD R7, R11.reuse, R7 ;  /* 0x000000070b077221 */ /* 0x040fe20000000000 */
[----:B------:R-:W-:Y:S02]  /*0500*/  FSEL R8, R8, RZ, P1 ;  /* 0x000000ff08087208 */ /* 0x000fe40000800000 */
[C---:B------:R-:W-:Y:S01]  /*0510*/  FSETP.GEU.AND P1, PT, R11.reuse, -R15, PT ;  /* 0x8000000f0b00720b */ /* 0x040fe20003f2e000 */
[----:B------:R-:W-:Y:S01]  /*0520*/  FADD R11, R11, R15 ;  /* 0x0000000f0b0b7221 */ /* 0x000fe20000000000 */
[----:B------:R-:W-:Y:S02]  /*0530*/  FSEL R9, R9, RZ, P3 ;  /* 0x000000ff09097208 */ /* 0x000fe40001800000 */
[----:B------:R-:W-:-:S02]  /*0540*/  FSEL R10, R10, RZ, P5 ;  /* 0x000000ff0a0a7208 */ /* 0x000fc40002800000 */
[----:B------:R-:W-:Y:S01]  /*0550*/  FSEL R11, R11, RZ, P1 ;  /* 0x000000ff0b0b7208 */ /* 0x000fe20000800000 */
[----:B------:R-:W-:Y:S01]  /*0560*/  STS [R19], R8 ;  /* 0x0000000813007388 */ /* 0x000fe20000000800 */
[----:B------:R-:W-:Y:S02]  /*0570*/  FSEL R5, R5, RZ, P2 ;  /* 0x000000ff05057208 */ /* 0x000fe40001000000 */
[----:B------:R-:W-:Y:S01]  /*0580*/  FSEL R6, R6, RZ, P4 ;  /* 0x000000ff06067208 */ /* 0x000fe20002000000 */
[----:B------:R-:W-:Y:S01]  /*0590*/  STS [R28+0x80], R9 ;  /* 0x000080091c007388 */ /* 0x000fe20000000800 */
[----:B------:R-:W-:-:S03]  /*05a0*/  FSEL R7, R7, RZ, P6 ;  /* 0x000000ff07077208 */ /* 0x000fc60003000000 */
[----:B------:R-:W-:Y:S04]  /*05b0*/  STS [R25+0x100], R10 ;  /* 0x0001000a19007388 */ /* 0x000fe80000000800 */
[----:B------:R-:W-:Y:S04]  /*05c0*/  STS [R26+0x180], R11 ;  /* 0x0001800b1a007388 */ /* 0x000fe80000000800 */
[----:B------:R-:W-:Y:S04]  /*05d0*/  STS [R19+0x40], R4 ;  /* 0x0000400413007388 */ /* 0x000fe80000000800 */
[----:B------:R0:W-:Y:S04]  /*05e0*/  STS [R28+0xc0], R5 ;  /* 0x0000c0051c007388 */ /* 0x0001e80000000800 */
[----:B------:R1:W-:Y:S04]  /*05f0*/  STS [R25+0x140], R6 ;  /* 0x0001400619007388 */ /* 0x0003e80000000800 */
[----:B------:R2:W-:Y:S01]  /*0600*/  STS [R26+0x1c0], R7 ;  /* 0x0001c0071a007388 */ /* 0x0005e20000000800 */
[----:B0-----:R-:W0:Y:S08]  /*0610*/  LDC.64 R28, c[0x0][0x220] ;  /* 0x00008800ff1c7b82 */ /* 0x001e300000000a00 */
[----:B------:R-:W-:Y:S01]  /*0620*/  BAR.SYNC.DEFER_BLOCKING 0x0 ;  /* 0x0000000000007b1d */ /* 0x000fe20000010000 */
[----:B-1----:R-:W-:-:S02]  /*0630*/  LOP3.LUT R25, R20, R21, RZ, 0xfc, !PT ;  /* 0x0000001514197212 */ /* 0x002fc400078efcff */
[----:B--2---:R-:W-:-:S05]  /*0640*/  LOP3.LUT R26, R20, 0x10, R21, 0xfe, !PT ;  /* 0x00000010141a7812 */ /* 0x004fca00078efe15 */
[----:B------:R-:W1:Y:S01]  /*0650*/  LDC.64 R20, c[0x0][0x228] ;  /* 0x00008a00ff147b82 */ /* 0x000e620000000a00 */
[----:B------:R-:W-:Y:S04]  /*0660*/  LDS R12, [R24] ;  /* 0x00000000180c7984 */ /* 0x000fe80000000800 */
[----:B------:R-:W-:Y:S04]  /*0670*/  LDS R13, [R24+0x4] ;  /* 0x00000400180d7984 */ /* 0x000fe80000000800 */
[----:B------:R-:W-:Y:S04]  /*0680*/  LDS R14, [R24+0x8] ;  /* 0x00000800180e7984 */ /* 0x000fe80000000800 */
[----:B------:R0:W2:Y:S04]  /*0690*/  LDS R15, [R24+0xc] ;  /* 0x00000c00180f7984 */ /* 0x0000a80000000800 */
[----:B------:R-:W-:Y:S04]  /*06a0*/  LDS R16, [R22+0x800] ;  /* 0x0008000016107984 */ /* 0x000fe80000000800 */
[----:B------:R-:W-:Y:S04]  /*06b0*/  LDS R17, [R22+0x804] ;  /* 0x0008040016117984 */ /* 0x000fe80000000800 */
[----:B------:R-:W-:Y:S04]  /*06c0*/  LDS R18, [R22+0x808] ;  /* 0x0008080016127984 */ /* 0x000fe80000000800 */
[----:B------:R1:W3:Y:S01]  /*06d0*/  LDS R19, [R22+0x80c] ;  /* 0x00080c0016137984 */ /* 0x0002e20000000800 */
[----:B------:R-:W-:-:S02]  /*06e0*/  ISETP.GE.AND P1, PT, R25, 0x100, PT ;  /* 0x000001001900780c */ /* 0x000fc40003f26270 */
[C---:B------:R-:W-:Y:S01]  /*06f0*/  ISETP.GE.AND P2, PT, R26.reuse, 0x100, PT ;  /* 0x000001001a00780c */ /* 0x040fe20003f46270 */
[--C-:B------:R-:W-:Y:S02]  /*0700*/  IMAD R25, R25, 0x1000, R2.reuse ;  /* 0x0000100019197824 */ /* 0x100fe400078e0202 */
[----:B------:R-:W-:Y:S02]  /*0710*/  IMAD R23, R26, 0x1000, R2 ;  /* 0x000010001a177824 */ /* 0x000fe400078e0202 */
[----:B0-----:R-:W-:-:S04]  /*0720*/  IMAD.WIDE R24, R25, 0x4, R28 ;  /* 0x0000000419187825 */ /* 0x001fc800078e021c */
[----:B------:R-:W-:-:S04]  /*0730*/  IMAD.WIDE R28, R23, 0x4, R28 ;  /* 0x00000004171c7825 */ /* 0x000fc800078e021c */
[--C-:B-1----:R-:W-:Y:S01]  /*0740*/  IMAD.WIDE R22, R0, 0x4, R20.reuse ;  /* 0x0000000400167825 */ /* 0x102fe200078e0214 */
[----:B--2---:R0:W-:Y:S03]  /*0750*/  @!P1 STG.E.128 desc[UR6][R24.64], R12 ;  /* 0x0000000c18009986 */ /* 0x0041e6000c101d06 */
[----:B------:R-:W-:Y:S01]  /*0760*/  IMAD.WIDE R20, R3, 0x4, R20 ;  /* 0x0000000403147825 */ /* 0x000fe200078e0214 */
[----:B---3--:R0:W-:Y:S04]  /*0770*/  @!P2 STG.E.128 desc[UR6][R28.64], R16 ;  /* 0x000000101c00a986 */ /* 0x0081e8000c101d06 */
[----:B------:R0:W-:Y:S02]  /*0780*/  @!P0 STG.E.128 desc[UR6][R22.64], R8 ;  /* 0x0000000816008986 */ /* 0x0001e4000c101d06 */
[----:B0-----:R-:W-:Y:S05]  /*0790*/  @P0 EXIT ;  /* 0x000000000000094d */ /* 0x001fea0003800000 */
[----:B------:R-:W-:Y:S01]  /*07a0*/  STG.E.128 desc[UR6][R20.64], R4 ;  /* 0x0000000414007986 */ /* 0x000fe2000c101d06 */
[----:B------:R-:W-:Y:S05]  /*07b0*/  EXIT ;  /* 0x000000000000794d */ /* 0x000fea0003800000 */
.L_x_0:
[----:B------:R-:W-:-:S00]  /*07c0*/  BRA `(.L_x_0) ;  /* 0xfffffffc00fc7947 */ /* 0x000fc0000383ffff */
[----:B------:R-:W-:-:S00]  /*07d0*/  NOP ;  /* 0x0000000000007918 */ /* 0x000fc00000000000 */
        /* <DEDUP_REMOVED lines=10> */
.L_x_1:


//--------------------- .nv.shared.triton_poi_fused_convolution_relu_2 --------------------------
	.section	.nv.shared.triton_poi_fused_convolution_relu_2,"aw",@nobits
	.sectionflags	@""
	.align	16
	.zero		1024


//--------------------- .nv.constant0.triton_poi_fused_convolution_relu_2 --------------------------
	.section	.nv.constant0.triton_poi_fused_convolution_relu_2,"a",@progbits
	.sectionflags	@""
	.align	4
.nv.constant0.triton_poi_fused_convolution_relu_2:
	.zero		568
